//
// Generated by NVIDIA NVVM Compiler
//
// Compiler Build ID: CL-36424714
// Cuda compilation tools, release 13.0, V13.0.88
// Based on NVVM 20.0.0
//

.version 9.0
.target sm_100
.address_size 64

	// .globl	_Z7matProdPiS_S_

.visible .entry _Z7matProdPiS_S_(
	.param .u64 .ptr .align 1 _Z7matProdPiS_S__param_0,
	.param .u64 .ptr .align 1 _Z7matProdPiS_S__param_1,
	.param .u64 .ptr .align 1 _Z7matProdPiS_S__param_2
)
{
	.reg .pred 	%p<4>;
	.reg .b32 	%r<34>;
	.reg .b64 	%rd<13>;

	ld.param.u64 	%rd1, [_Z7matProdPiS_S__param_0];
	ld.param.u64 	%rd2, [_Z7matProdPiS_S__param_1];
	ld.param.u64 	%rd3, [_Z7matProdPiS_S__param_2];
	mov.u32 	%r3, %tid.x;
	mov.u32 	%r4, %ntid.x;
	mov.u32 	%r5, %ctaid.x;
	mad.lo.s32 	%r1, %r4, %r5, %r3;
	mov.u32 	%r6, %tid.y;
	mov.u32 	%r7, %ntid.y;
	mov.u32 	%r8, %ctaid.y;
	mad.lo.s32 	%r9, %r7, %r8, %r6;
	setp.gt.s32 	%p1, %r1, 11;
	setp.gt.u32 	%p2, %r9, 1;
	or.pred  	%p3, %p1, %p2;
	@%p3 bra 	$L__BB0_2;
	cvta.to.global.u64 	%rd4, %rd1;
	cvta.to.global.u64 	%rd5, %rd2;
	cvta.to.global.u64 	%rd6, %rd3;
	mad.lo.s32 	%r10, %r9, 12, %r1;
	mul.wide.s32 	%rd7, %r10, 4;
	add.s64 	%rd8, %rd6, %rd7;
	mov.b32 	%r11, 0;
	st.global.u32 	[%rd8], %r11;
	mul.lo.s32 	%r12, %r9, 7;
	mul.wide.u32 	%rd9, %r12, 4;
	add.s64 	%rd10, %rd4, %rd9;
	ld.global.u32 	%r13, [%rd10];
	mul.wide.s32 	%rd11, %r1, 4;
	add.s64 	%rd12, %rd5, %rd11;
	ld.global.u32 	%r14, [%rd12];
	mul.lo.s32 	%r15, %r14, %r13;
	st.global.u32 	[%rd8], %r15;
	ld.global.u32 	%r16, [%rd10+4];
	ld.global.u32 	%r17, [%rd12+48];
	mad.lo.s32 	%r18, %r17, %r16, %r15;
	st.global.u32 	[%rd8], %r18;
	ld.global.u32 	%r19, [%rd10+8];
	ld.global.u32 	%r20, [%rd12+96];
	mad.lo.s32 	%r21, %r20, %r19, %r18;
	st.global.u32 	[%rd8], %r21;
	ld.global.u32 	%r22, [%rd10+12];
	ld.global.u32 	%r23, [%rd12+144];
	mad.lo.s32 	%r24, %r23, %r22, %r21;
	st.global.u32 	[%rd8], %r24;
	ld.global.u32 	%r25, [%rd10+16];
	ld.global.u32 	%r26, [%rd12+192];
	mad.lo.s32 	%r27, %r26, %r25, %r24;
	st.global.u32 	[%rd8], %r27;
	ld.global.u32 	%r28, [%rd10+20];
	ld.global.u32 	%r29, [%rd12+240];
	mad.lo.s32 	%r30, %r29, %r28, %r27;
	st.global.u32 	[%rd8], %r30;
	ld.global.u32 	%r31, [%rd10+24];
	ld.global.u32 	%r32, [%rd12+288];
	mad.lo.s32 	%r33, %r32, %r31, %r30;
	st.global.u32 	[%rd8], %r33;
$L__BB0_2:
	ret;

}


// ===== COMPILED SASS (sm_100) =====

	.target	sm_100

	.elftype	@"ET_EXEC"


//--------------------- .note.nv.tkinfo           --------------------------
	.section	.note.nv.tkinfo,"",@"SHT_NOTE"
	.sectionflags	@"SHF_NOTE_NV_TKINFO"
	.tkinfo
        /*0018*/ 	.word	0x00000002
        /*0030*/ 	.string	""
        /*0030*/ 	.string	"ptxas"
        /*0030*/ 	.string	"Cuda compilation tools, release 13.0, V13.0.88"
        /*0030*/ 	.string	"Build cuda_13.0.r13.0/compiler.36424714_0"
        /*0030*/ 	.string	"-arch sm_100 -m 64 "



//--------------------- .note.nv.cuinfo           --------------------------
	.section	.note.nv.cuinfo,"",@"SHT_NOTE"
	.sectionflags	@"SHF_NOTE_NV_CUINFO"
        /*0018*/ 	.short	0x0002
        /*001a*/ 	.short	0x0064
        /*001c*/ 	.short	0x0082
	.zero		2


//--------------------- .nv.info                  --------------------------
	.section	.nv.info,"",@"SHT_CUDA_INFO"
	.align	4


	//----- nvinfo : EIATTR_REGCOUNT
	.align		4
        /*0000*/ 	.byte	0x04, 0x2f
        /*0002*/ 	.short	(.L_1 - .L_0)
	.align		4
.L_0:
        /*0004*/ 	.word	index@(_Z7matProdPiS_S_)
        /*0008*/ 	.word	0x00000010


	//----- nvinfo : EIATTR_FRAME_SIZE
	.align		4
.L_1:
        /*000c*/ 	.byte	0x04, 0x11
        /*000e*/ 	.short	(.L_3 - .L_2)
	.align		4
.L_2:
        /*0010*/ 	.word	index@(_Z7matProdPiS_S_)
        /*0014*/ 	.word	0x00000000


	//----- nvinfo : EIATTR_MIN_STACK_SIZE
	.align		4
.L_3:
        /*0018*/ 	.byte	0x04, 0x12
        /*001a*/ 	.short	(.L_5 - .L_4)
	.align		4
.L_4:
        /*001c*/ 	.word	index@(_Z7matProdPiS_S_)
        /*0020*/ 	.word	0x00000000
.L_5:


//--------------------- .nv.compat                --------------------------
	.section	.nv.compat,"",@"SHT_CUDA_COMPAT_INFO"
	.align	4
        /*0000*/ 	.byte	0x02, 0x09, 0x00, 0x00, 0x02, 0x02, 0x01, 0x00, 0x02, 0x05, 0x05, 0x00, 0x03, 0x07, 0x01, 0x01
        /*0010*/ 	.byte	0x02, 0x03, 0x00, 0x00, 0x02, 0x06, 0x01, 0x00, 0x04, 0x0b, 0x08, 0x00, 0x09, 0x00, 0x00, 0x00
        /*0020*/ 	.byte	0x00, 0x00, 0x00, 0x00


//--------------------- .nv.info._Z7matProdPiS_S_ --------------------------
	.section	.nv.info._Z7matProdPiS_S_,"",@"SHT_CUDA_INFO"
	.sectionflags	@""
	.align	4


	//----- nvinfo : EIATTR_CUDA_API_VERSION
	.align		4
        /*0000*/ 	.byte	0x04, 0x37
        /*0002*/ 	.short	(.L_7 - .L_6)
.L_6:
        /*0004*/ 	.word	0x00000082


	//----- nvinfo : EIATTR_KPARAM_INFO
	.align		4
.L_7:
        /*0008*/ 	.byte	0x04, 0x17
        /*000a*/ 	.short	(.L_9 - .L_8)
.L_8:
        /*000c*/ 	.word	0x00000000
        /*0010*/ 	.short	0x0002
        /*0012*/ 	.short	0x0010
        /*0014*/ 	.byte	0x00, 0xf5, 0x21, 0x00


	//----- nvinfo : EIATTR_KPARAM_INFO
	.align		4
.L_9:
        /*0018*/ 	.byte	0x04, 0x17
        /*001a*/ 	.short	(.L_11 - .L_10)
.L_10:
        /*001c*/ 	.word	0x00000000
        /*0020*/ 	.short	0x0001
        /*0022*/ 	.short	0x0008
        /*0024*/ 	.byte	0x00, 0xf5, 0x21, 0x00


	//----- nvinfo : EIATTR_KPARAM_INFO
	.align		4
.L_11:
        /*0028*/ 	.byte	0x04, 0x17
        /*002a*/ 	.short	(.L_13 - .L_12)
.L_12:
        /*002c*/ 	.word	0x00000000
        /*0030*/ 	.short	0x0000
        /*0032*/ 	.short	0x0000
        /*0034*/ 	.byte	0x00, 0xf5, 0x21, 0x00


	//----- nvinfo : EIATTR_SPARSE_MMA_MASK
	.align		4
.L_13:
        /*0038*/ 	.byte	0x03, 0x50
        /*003a*/ 	.short	0x0000


	//----- nvinfo : EIATTR_MAXREG_COUNT
	.align		4
        /*003c*/ 	.byte	0x03, 0x1b
        /*003e*/ 	.short	0x00ff


	//----- nvinfo : EIATTR_MERCURY_ISA_VERSION
	.align		4
        /*0040*/ 	.byte	0x03, 0x5f
        /*0042*/ 	.short	0x0101


	//----- nvinfo : EIATTR_VRC_CTA_INIT_COUNT
	.align		4
        /*0044*/ 	.byte	0x02, 0x4a
	.zero		1
	.zero		1


	//----- nvinfo : EIATTR_EXIT_INSTR_OFFSETS
	.align		4
        /*0048*/ 	.byte	0x04, 0x1c
        /*004a*/ 	.short	(.L_15 - .L_14)


	//   ....[0]....
.L_14:
        /*004c*/ 	.word	0x000000b0


	//   ....[1]....
        /*0050*/ 	.word	0x00000320


	//----- nvinfo : EIATTR_CBANK_PARAM_SIZE
	.align		4
.L_15:
        /*0054*/ 	.byte	0x03, 0x19
        /*0056*/ 	.short	0x0018


	//----- nvinfo : EIATTR_PARAM_CBANK
	.align		4
        /*0058*/ 	.byte	0x04, 0x0a
        /*005a*/ 	.short	(.L_17 - .L_16)
	.align		4
.L_16:
        /*005c*/ 	.word	index@(.nv.constant0._Z7matProdPiS_S_)
        /*0060*/ 	.short	0x0380
        /*0062*/ 	.short	0x0018


	//----- nvinfo : EIATTR_SW_WAR
	.align		4
.L_17:
        /*0064*/ 	.byte	0x04, 0x36
        /*0066*/ 	.short	(.L_19 - .L_18)
.L_18:
        /*0068*/ 	.word	0x00000008
.L_19:


//--------------------- .nv.callgraph             --------------------------
	.section	.nv.callgraph,"",@"SHT_CUDA_CALLGRAPH"
	.align	4
	.sectionentsize	8
	.align		4
        /*0000*/ 	.word	0x00000000
	.align		4
        /*0004*/ 	.word	0xffffffff
	.align		4
        /*0008*/ 	.word	0x00000000
	.align		4
        /*000c*/ 	.word	0xfffffffe
	.align		4
        /*0010*/ 	.word	0x00000000
	.align		4
        /*0014*/ 	.word	0xfffffffd
	.align		4
        /*0018*/ 	.word	0x00000000
	.align		4
        /*001c*/ 	.word	0xfffffffc


//--------------------- .text._Z7matProdPiS_S_    --------------------------
	.section	.text._Z7matProdPiS_S_,"ax",@progbits
	.align	128
        .global         _Z7matProdPiS_S_
        .type           _Z7matProdPiS_S_,@function
        .size           _Z7matProdPiS_S_,(.L_x_1 - _Z7matProdPiS_S_)
        .other          _Z7matProdPiS_S_,@"STO_CUDA_ENTRY STV_DEFAULT"
_Z7matProdPiS_S_:
.text._Z7matProdPiS_S_:
[----:B------:R-:W-:Y:S01]  /*0000*/  LDC R1, c[0x0][0x37c] ;  /* 0x0000df00ff017b82 */ /* 0x000fe20000000800 */
[----:B------:R-:W0:Y:S01]  /*0010*/  S2R R0, SR_TID.Y ;  /* 0x0000000000007919 */ /* 0x000e220000002200 */
[----:B------:R-:W1:Y:S01]  /*0020*/  LDCU UR4, c[0x0][0x360] ;  /* 0x00006c00ff0477ac */ /* 0x000e620008000800 */
[----:B------:R-:W0:Y:S01]  /*0030*/  S2R R3, SR_CTAID.Y ;  /* 0x0000000000037919 */ /* 0x000e220000002600 */
[----:B------:R-:W0:Y:S01]  /*0040*/  LDCU UR5, c[0x0][0x364] ;  /* 0x00006c80ff0577ac */ /* 0x000e220008000800 */
[----:B------:R-:W1:Y:S01]  /*0050*/  S2R R9, SR_TID.X ;  /* 0x0000000000097919 */ /* 0x000e620000002100 */
[----:B------:R-:W1:Y:S01]  /*0060*/  S2R R2, SR_CTAID.X ;  /* 0x0000000000027919 */ /* 0x000e620000002500 */
[----:B0-----:R-:W-:-:S05]  /*0070*/  IMAD R0, R3, UR5, R0 ;  /* 0x0000000503007c24 */ /* 0x001fca000f8e0200 */
[----:B------:R-:W-:Y:S01]  /*0080*/  ISETP.GT.U32.AND P0, PT, R0, 0x1, PT ;  /* 0x000000010000780c */ /* 0x000fe20003f04070 */
[----:B-1----:R-:W-:-:S05]  /*0090*/  IMAD R9, R2, UR4, R9 ;  /* 0x0000000402097c24 */ /* 0x002fca000f8e0209 */
[----:B------:R-:W-:-:S13]  /*00a0*/  ISETP.GT.OR P0, PT, R9, 0xb, P0 ;  /* 0x0000000b0900780c */ /* 0x000fda0000704670 */
[----:B------:R-:W-:Y:S05]  /*00b0*/  @P0 EXIT ;  /* 0x000000000000094d */ /* 0x000fea0003800000 */
[----:B------:R-:W0:Y:S01]  /*00c0*/  LDC.64 R2, c[0x0][0x390] ;  /* 0x0000e400ff027b82 */ /* 0x000e220000000a00 */
[----:B------:R-:W1:Y:S01]  /*00d0*/  LDCU.64 UR4, c[0x0][0x358] ;  /* 0x00006b00ff0477ac */ /* 0x000e620008000a00 */
[C---:B------:R-:W-:Y:S01]  /*00e0*/  IMAD R11, R0.reuse, 0xc, R9 ;  /* 0x0000000c000b7824 */ /* 0x040fe200078e0209 */
[----:B------:R-:W-:-:S05]  /*00f0*/  LEA R13, R0, -R0, 0x3 ;  /* 0x80000000000d7211 */ /* 0x000fca00078e18ff */
[----:B------:R-:W2:Y:S08]  /*0100*/  LDC.64 R4, c[0x0][0x380] ;  /* 0x0000e000ff047b82 */ /* 0x000eb00000000a00 */
[----:B------:R-:W3:Y:S01]  /*0110*/  LDC.64 R6, c[0x0][0x388] ;  /* 0x0000e200ff067b82 */ /* 0x000ee20000000a00 */
[----:B0-----:R-:W-:-:S05]  /*0120*/  IMAD.WIDE R2, R11, 0x4, R2 ;  /* 0x000000040b027825 */ /* 0x001fca00078e0202 */
[----:B-1----:R-:W-:Y:S01]  /*0130*/  STG.E desc[UR4][R2.64], RZ ;  /* 0x000000ff02007986 */ /* 0x002fe2000c101904 */
[----:B--2---:R-:W-:-:S05]  /*0140*/  IMAD.WIDE.U32 R4, R13, 0x4, R4 ;  /* 0x000000040d047825 */ /* 0x004fca00078e0004 */
[----:B------:R-:W2:Y:S01]  /*0150*/  LDG.E R0, desc[UR4][R4.64] ;  /* 0x0000000404007981 */ /* 0x000ea2000c1e1900 */
[----:B---3--:R-:W-:-:S05]  /*0160*/  IMAD.WIDE R6, R9, 0x4, R6 ;  /* 0x0000000409067825 */ /* 0x008fca00078e0206 */
[----:B------:R-:W2:Y:S02]  /*0170*/  LDG.E R9, desc[UR4][R6.64] ;  /* 0x0000000406097981 */ /* 0x000ea4000c1e1900 */
[----:B--2---:R-:W-:-:S05]  /*0180*/  IMAD R9, R0, R9, RZ ;  /* 0x0000000900097224 */ /* 0x004fca00078e02ff */
[----:B------:R0:W-:Y:S04]  /*0190*/  STG.E desc[UR4][R2.64], R9 ;  /* 0x0000000902007986 */ /* 0x0001e8000c101904 */
[----:B------:R-:W2:Y:S04]  /*01a0*/  LDG.E R0, desc[UR4][R4.64+0x4] ;  /* 0x0000040404007981 */ /* 0x000ea8000c1e1900 */
[----:B------:R-:W2:Y:S02]  /*01b0*/  LDG.E R8, desc[UR4][R6.64+0x30] ;  /* 0x0000300406087981 */ /* 0x000ea4000c1e1900 */
[----:B--2---:R-:W-:-:S05]  /*01c0*/  IMAD R11, R0, R8, R9 ;  /* 0x00000008000b7224 */ /* 0x004fca00078e0209 */
[----:B------:R1:W-:Y:S04]  /*01d0*/  STG.E desc[UR4][R2.64], R11 ;  /* 0x0000000b02007986 */ /* 0x0003e8000c101904 */
[----:B------:R-:W2:Y:S04]  /*01e0*/  LDG.E R0, desc[UR4][R4.64+0x8] ;  /* 0x0000080404007981 */ /* 0x000ea8000c1e1900 */
[----:B------:R-:W2:Y:S02]  /*01f0*/  LDG.E R8, desc[UR4][R6.64+0x60] ;  /* 0x0000600406087981 */ /* 0x000ea4000c1e1900 */
[----:B--2---:R-:W-:-:S05]  /*0200*/  IMAD R13, R0, R8, R11 ;  /* 0x00000008000d7224 */ /* 0x004fca00078e020b */
[----:B------:R2:W-:Y:S04]  /*0210*/  STG.E desc[UR4][R2.64], R13 ;  /* 0x0000000d02007986 */ /* 0x0005e8000c101904 */
[----:B------:R-:W0:Y:S04]  /*0220*/  LDG.E R0, desc[UR4][R4.64+0xc] ;  /* 0x00000c0404007981 */ /* 0x000e28000c1e1900 */
[----:B------:R-:W0:Y:S02]  /*0230*/  LDG.E R8, desc[UR4][R6.64+0x90] ;  /* 0x0000900406087981 */ /* 0x000e24000c1e1900 */
[----:B0-----:R-:W-:-:S05]  /*0240*/  IMAD R9, R0, R8, R13 ;  /* 0x0000000800097224 */ /* 0x001fca00078e020d */
[----:B------:R0:W-:Y:S04]  /*0250*/  STG.E desc[UR4][R2.64], R9 ;  /* 0x0000000902007986 */ /* 0x0001e8000c101904 */
[----:B------:R-:W1:Y:S04]  /*0260*/  LDG.E R0, desc[UR4][R4.64+0x10] ;  /* 0x0000100404007981 */ /* 0x000e68000c1e1900 */
[----:B------:R-:W1:Y:S02]  /*0270*/  LDG.E R8, desc[UR4][R6.64+0xc0] ;  /* 0x0000c00406087981 */ /* 0x000e64000c1e1900 */
[----:B-1----:R-:W-:-:S05]  /*0280*/  IMAD R11, R0, R8, R9 ;  /* 0x00000008000b7224 */ /* 0x002fca00078e0209 */
[----:B------:R-:W-:Y:S04]  /*0290*/  STG.E desc[UR4][R2.64], R11 ;  /* 0x0000000b02007986 */ /* 0x000fe8000c101904 */
[----:B------:R-:W2:Y:S04]  /*02a0*/  LDG.E R0, desc[UR4][R4.64+0x14] ;  /* 0x0000140404007981 */ /* 0x000ea8000c1e1900 */
[----:B------:R-:W2:Y:S02]  /*02b0*/  LDG.E R8, desc[UR4][R6.64+0xf0] ;  /* 0x0000f00406087981 */ /* 0x000ea4000c1e1900 */
[----:B--2---:R-:W-:-:S05]  /*02c0*/  IMAD R13, R0, R8, R11 ;  /* 0x00000008000d7224 */ /* 0x004fca00078e020b */
[----:B------:R-:W-:Y:S04]  /*02d0*/  STG.E desc[UR4][R2.64], R13 ;  /* 0x0000000d02007986 */ /* 0x000fe8000c101904 */
[----:B------:R-:W0:Y:S04]  /*02e0*/  LDG.E R0, desc[UR4][R4.64+0x18] ;  /* 0x0000180404007981 */ /* 0x000e28000c1e1900 */
[----:B------:R-:W0:Y:S02]  /*02f0*/  LDG.E R8, desc[UR4][R6.64+0x120] ;  /* 0x0001200406087981 */ /* 0x000e24000c1e1900 */
[----:B0-----:R-:W-:-:S05]  /*0300*/  IMAD R9, R0, R8, R13 ;  /* 0x0000000800097224 */ /* 0x001fca00078e020d */
[----:B------:R-:W-:Y:S01]  /*0310*/  STG.E desc[UR4][R2.64], R9 ;  /* 0x0000000902007986 */ /* 0x000fe2000c101904 */
[----:B------:R-:W-:Y:S05]  /*0320*/  EXIT ;  /* 0x000000000000794d */ /* 0x000fea0003800000 */
.L_x_0:
[----:B------:R-:W-:-:S00]  /*0330*/  BRA `(.L_x_0) ;  /* 0xfffffffc00fc7947 */ /* 0x000fc0000383ffff */
[----:B------:R-:W-:-:S00]  /*0340*/  NOP ;  /* 0x0000000000007918 */ /* 0x000fc00000000000 */
        /* <DEDUP_REMOVED lines=11> */
.L_x_1:


//--------------------- .nv.shared.reserved.0     --------------------------
	.section	.nv.shared.reserved.0,"aw",@nobits
	.weak		__nv_reservedSMEM_offset_0_alias
	.size		__nv_reservedSMEM_offset_0_alias, 0, 64
	.other		__nv_reservedSMEM_offset_0_alias,@"STO_CUDA_RESERVED_SHARED STV_DEFAULT"
__nv_reservedSMEM_offset_0_alias:
	.zero		0
	.zero		64


//--------------------- .nv.constant0._Z7matProdPiS_S_ --------------------------
	.section	.nv.constant0._Z7matProdPiS_S_,"a",@progbits
	.sectionflags	@""
	.align	4
.nv.constant0._Z7matProdPiS_S_:
	.zero		920


//--------------------- SYMBOLS --------------------------

	.type		.nv.reservedSmem.offset0,@object
	.size		.nv.reservedSmem.offset0,0x4
